//
// Generated by NVIDIA NVVM Compiler
//
// Compiler Build ID: CL-36424714
// Cuda compilation tools, release 13.0, V13.0.88
// Based on NVVM 20.0.0
//

.version 9.0
.target sm_100
.address_size 64

	// .globl	_Z7mat_mulPiS_S_S_

.visible .entry _Z7mat_mulPiS_S_S_(
	.param .u64 .ptr .align 1 _Z7mat_mulPiS_S_S__param_0,
	.param .u64 .ptr .align 1 _Z7mat_mulPiS_S_S__param_1,
	.param .u64 .ptr .align 1 _Z7mat_mulPiS_S_S__param_2,
	.param .u64 .ptr .align 1 _Z7mat_mulPiS_S_S__param_3
)
{
	.reg .pred 	%p<3>;
	.reg .b32 	%r<46>;
	.reg .b64 	%rd<27>;

	ld.param.u64 	%rd11, [_Z7mat_mulPiS_S_S__param_0];
	ld.param.u64 	%rd12, [_Z7mat_mulPiS_S_S__param_1];
	ld.param.u64 	%rd13, [_Z7mat_mulPiS_S_S__param_2];
	ld.param.u64 	%rd14, [_Z7mat_mulPiS_S_S__param_3];
	cvta.to.global.u64 	%rd1, %rd13;
	cvta.to.global.u64 	%rd15, %rd12;
	cvta.to.global.u64 	%rd2, %rd11;
	cvta.to.global.u64 	%rd16, %rd14;
	// begin inline asm
	mov.u32 %r11, %smid;
	// end inline asm
	mov.u32 	%r13, %ctaid.x;
	mul.wide.u32 	%rd17, %r13, 4;
	add.s64 	%rd18, %rd16, %rd17;
	st.global.u32 	[%rd18], %r11;
	mov.u32 	%r14, %tid.x;
	shl.b32 	%r15, %r13, 8;
	add.s32 	%r16, %r15, %r14;
	mul.lo.s32 	%r1, %r16, 20480;
	add.s64 	%rd3, %rd15, 327680;
	mul.wide.u32 	%rd19, %r1, 4;
	add.s64 	%rd20, %rd19, %rd2;
	add.s64 	%rd4, %rd20, 16;
	mov.b32 	%r42, 0;
$L__BB0_1:
	add.s32 	%r18, %r42, %r1;
	mul.wide.u32 	%rd21, %r18, 4;
	add.s64 	%rd5, %rd1, %rd21;
	ld.global.u32 	%r44, [%rd5];
	mul.wide.u32 	%rd22, %r42, 4;
	add.s64 	%rd26, %rd3, %rd22;
	mov.b32 	%r45, 0;
	mov.u64 	%rd25, %rd4;
	mov.u32 	%r43, %r1;
$L__BB0_2:
	mul.wide.u32 	%rd23, %r43, 4;
	add.s64 	%rd24, %rd2, %rd23;
	ld.global.u32 	%r19, [%rd24];
	ld.global.u32 	%r20, [%rd26+-327680];
	mad.lo.s32 	%r21, %r20, %r19, %r44;
	st.global.u32 	[%rd5], %r21;
	ld.global.u32 	%r22, [%rd25+-12];
	ld.global.u32 	%r23, [%rd26+-245760];
	mad.lo.s32 	%r24, %r23, %r22, %r21;
	st.global.u32 	[%rd5], %r24;
	ld.global.u32 	%r25, [%rd25+-8];
	ld.global.u32 	%r26, [%rd26+-163840];
	mad.lo.s32 	%r27, %r26, %r25, %r24;
	st.global.u32 	[%rd5], %r27;
	ld.global.u32 	%r28, [%rd25+-4];
	ld.global.u32 	%r29, [%rd26+-81920];
	mad.lo.s32 	%r30, %r29, %r28, %r27;
	st.global.u32 	[%rd5], %r30;
	ld.global.u32 	%r31, [%rd25];
	ld.global.u32 	%r32, [%rd26];
	mad.lo.s32 	%r33, %r32, %r31, %r30;
	st.global.u32 	[%rd5], %r33;
	ld.global.u32 	%r34, [%rd25+4];
	ld.global.u32 	%r35, [%rd26+81920];
	mad.lo.s32 	%r36, %r35, %r34, %r33;
	st.global.u32 	[%rd5], %r36;
	ld.global.u32 	%r37, [%rd25+8];
	ld.global.u32 	%r38, [%rd26+163840];
	mad.lo.s32 	%r39, %r38, %r37, %r36;
	st.global.u32 	[%rd5], %r39;
	ld.global.u32 	%r40, [%rd25+12];
	ld.global.u32 	%r41, [%rd26+245760];
	mad.lo.s32 	%r44, %r41, %r40, %r39;
	st.global.u32 	[%rd5], %r44;
	add.s32 	%r45, %r45, 8;
	add.s32 	%r43, %r43, 8;
	add.s64 	%rd26, %rd26, 655360;
	add.s64 	%rd25, %rd25, 32;
	setp.ne.s32 	%p1, %r45, 20480;
	@%p1 bra 	$L__BB0_2;
	add.s32 	%r42, %r42, 1;
	setp.ne.s32 	%p2, %r42, 20480;
	@%p2 bra 	$L__BB0_1;
	ret;

}


// ===== COMPILED SASS (sm_100) =====

	.target	sm_100

	.elftype	@"ET_EXEC"


//--------------------- .note.nv.tkinfo           --------------------------
	.section	.note.nv.tkinfo,"",@"SHT_NOTE"
	.sectionflags	@"SHF_NOTE_NV_TKINFO"
	.tkinfo
        /*0018*/ 	.word	0x00000002
        /*0030*/ 	.string	""
        /*0030*/ 	.string	"ptxas"
        /*0030*/ 	.string	"Cuda compilation tools, release 13.0, V13.0.88"
        /*0030*/ 	.string	"Build cuda_13.0.r13.0/compiler.36424714_0"
        /*0030*/ 	.string	"-arch sm_100 -m 64 "



//--------------------- .note.nv.cuinfo           --------------------------
	.section	.note.nv.cuinfo,"",@"SHT_NOTE"
	.sectionflags	@"SHF_NOTE_NV_CUINFO"
        /*0018*/ 	.short	0x0002
        /*001a*/ 	.short	0x0064
        /*001c*/ 	.short	0x0082
	.zero		2


//--------------------- .nv.info                  --------------------------
	.section	.nv.info,"",@"SHT_CUDA_INFO"
	.align	4


	//----- nvinfo : EIATTR_REGCOUNT
	.align		4
        /*0000*/ 	.byte	0x04, 0x2f
        /*0002*/ 	.short	(.L_1 - .L_0)
	.align		4
.L_0:
        /*0004*/ 	.word	index@(_Z7mat_mulPiS_S_S_)
        /*0008*/ 	.word	0x00000018


	//----- nvinfo : EIATTR_FRAME_SIZE
	.align		4
.L_1:
        /*000c*/ 	.byte	0x04, 0x11
        /*000e*/ 	.short	(.L_3 - .L_2)
	.align		4
.L_2:
        /*0010*/ 	.word	index@(_Z7mat_mulPiS_S_S_)
        /*0014*/ 	.word	0x00000000


	//----- nvinfo : EIATTR_MIN_STACK_SIZE
	.align		4
.L_3:
        /*0018*/ 	.byte	0x04, 0x12
        /*001a*/ 	.short	(.L_5 - .L_4)
	.align		4
.L_4:
        /*001c*/ 	.word	index@(_Z7mat_mulPiS_S_S_)
        /*0020*/ 	.word	0x00000000
.L_5:


//--------------------- .nv.compat                --------------------------
	.section	.nv.compat,"",@"SHT_CUDA_COMPAT_INFO"
	.align	4
        /*0000*/ 	.byte	0x02, 0x09, 0x00, 0x00, 0x02, 0x02, 0x01, 0x00, 0x02, 0x05, 0x05, 0x00, 0x03, 0x07, 0x01, 0x01
        /*0010*/ 	.byte	0x02, 0x03, 0x00, 0x00, 0x02, 0x06, 0x01, 0x00, 0x04, 0x0b, 0x08, 0x00, 0x09, 0x00, 0x00, 0x00
        /*0020*/ 	.byte	0x00, 0x00, 0x00, 0x00


//--------------------- .nv.info._Z7mat_mulPiS_S_S_ --------------------------
	.section	.nv.info._Z7mat_mulPiS_S_S_,"",@"SHT_CUDA_INFO"
	.sectionflags	@""
	.align	4


	//----- nvinfo : EIATTR_CUDA_API_VERSION
	.align		4
        /*0000*/ 	.byte	0x04, 0x37
        /*0002*/ 	.short	(.L_7 - .L_6)
.L_6:
        /*0004*/ 	.word	0x00000082


	//----- nvinfo : EIATTR_KPARAM_INFO
	.align		4
.L_7:
        /*0008*/ 	.byte	0x04, 0x17
        /*000a*/ 	.short	(.L_9 - .L_8)
.L_8:
        /*000c*/ 	.word	0x00000000
        /*0010*/ 	.short	0x0003
        /*0012*/ 	.short	0x0018
        /*0014*/ 	.byte	0x00, 0xf5, 0x21, 0x00


	//----- nvinfo : EIATTR_KPARAM_INFO
	.align		4
.L_9:
        /*0018*/ 	.byte	0x04, 0x17
        /*001a*/ 	.short	(.L_11 - .L_10)
.L_10:
        /*001c*/ 	.word	0x00000000
        /*0020*/ 	.short	0x0002
        /*0022*/ 	.short	0x0010
        /*0024*/ 	.byte	0x00, 0xf5, 0x21, 0x00


	//----- nvinfo : EIATTR_KPARAM_INFO
	.align		4
.L_11:
        /*0028*/ 	.byte	0x04, 0x17
        /*002a*/ 	.short	(.L_13 - .L_12)
.L_12:
        /*002c*/ 	.word	0x00000000
        /*0030*/ 	.short	0x0001
        /*0032*/ 	.short	0x0008
        /*0034*/ 	.byte	0x00, 0xf5, 0x21, 0x00


	//----- nvinfo : EIATTR_KPARAM_INFO
	.align		4
.L_13:
        /*0038*/ 	.byte	0x04, 0x17
        /*003a*/ 	.short	(.L_15 - .L_14)
.L_14:
        /*003c*/ 	.word	0x00000000
        /*0040*/ 	.short	0x0000
        /*0042*/ 	.short	0x0000
        /*0044*/ 	.byte	0x00, 0xf5, 0x21, 0x00


	//----- nvinfo : EIATTR_SPARSE_MMA_MASK
	.align		4
.L_15:
        /*0048*/ 	.byte	0x03, 0x50
        /*004a*/ 	.short	0x0000


	//----- nvinfo : EIATTR_MAXREG_COUNT
	.align		4
        /*004c*/ 	.byte	0x03, 0x1b
        /*004e*/ 	.short	0x00ff


	//----- nvinfo : EIATTR_MERCURY_ISA_VERSION
	.align		4
        /*0050*/ 	.byte	0x03, 0x5f
        /*0052*/ 	.short	0x0101


	//----- nvinfo : EIATTR_VRC_CTA_INIT_COUNT
	.align		4
        /*0054*/ 	.byte	0x02, 0x4a
	.zero		1
	.zero		1


	//----- nvinfo : EIATTR_EXIT_INSTR_OFFSETS
	.align		4
        /*0058*/ 	.byte	0x04, 0x1c
        /*005a*/ 	.short	(.L_17 - .L_16)


	//   ....[0]....
.L_16:
        /*005c*/ 	.word	0x00000d70


	//----- nvinfo : EIATTR_CBANK_PARAM_SIZE
	.align		4
.L_17:
        /*0060*/ 	.byte	0x03, 0x19
        /*0062*/ 	.short	0x0020


	//----- nvinfo : EIATTR_PARAM_CBANK
	.align		4
        /*0064*/ 	.byte	0x04, 0x0a
        /*0066*/ 	.short	(.L_19 - .L_18)
	.align		4
.L_18:
        /*0068*/ 	.word	index@(.nv.constant0._Z7mat_mulPiS_S_S_)
        /*006c*/ 	.short	0x0380
        /*006e*/ 	.short	0x0020


	//----- nvinfo : EIATTR_SW_WAR
	.align		4
.L_19:
        /*0070*/ 	.byte	0x04, 0x36
        /*0072*/ 	.short	(.L_21 - .L_20)
.L_20:
        /*0074*/ 	.word	0x00000008
.L_21:


//--------------------- .nv.callgraph             --------------------------
	.section	.nv.callgraph,"",@"SHT_CUDA_CALLGRAPH"
	.align	4
	.sectionentsize	8
	.align		4
        /*0000*/ 	.word	0x00000000
	.align		4
        /*0004*/ 	.word	0xffffffff
	.align		4
        /*0008*/ 	.word	0x00000000
	.align		4
        /*000c*/ 	.word	0xfffffffe
	.align		4
        /*0010*/ 	.word	0x00000000
	.align		4
        /*0014*/ 	.word	0xfffffffd
	.align		4
        /*0018*/ 	.word	0x00000000
	.align		4
        /*001c*/ 	.word	0xfffffffc


//--------------------- .text._Z7mat_mulPiS_S_S_  --------------------------
	.section	.text._Z7mat_mulPiS_S_S_,"ax",@progbits
	.align	128
        .global         _Z7mat_mulPiS_S_S_
        .type           _Z7mat_mulPiS_S_S_,@function
        .size           _Z7mat_mulPiS_S_S_,(.L_x_3 - _Z7mat_mulPiS_S_S_)
        .other          _Z7mat_mulPiS_S_S_,@"STO_CUDA_ENTRY STV_DEFAULT"
_Z7mat_mulPiS_S_S_:
.text._Z7mat_mulPiS_S_S_:
[----:B------:R-:W-:Y:S01]  /*0000*/  LDC R1, c[0x0][0x37c] ;  /* 0x0000df00ff017b82 */ /* 0x000fe20000000800 */
[----:B------:R-:W0:Y:S07]  /*0010*/  S2R R9, SR_CTAID.X ;  /* 0x0000000000097919 */ /* 0x000e2e0000002500 */
[----:B------:R-:W0:Y:S01]  /*0020*/  LDC.64 R4, c[0x0][0x398] ;  /* 0x0000e600ff047b82 */ /* 0x000e220000000a00 */
[----:B------:R-:W1:Y:S01]  /*0030*/  LDCU.64 UR10, c[0x0][0x358] ;  /* 0x00006b00ff0a77ac */ /* 0x000e620008000a00 */
[----:B------:R-:W1:Y:S01]  /*0040*/  S2R R7, SR_VIRTUALSMID ;  /* 0x0000000000077919 */ /* 0x000e620000004300 */
[----:B------:R-:W2:Y:S01]  /*0050*/  LDCU.64 UR6, c[0x0][0x388] ;  /* 0x00007100ff0677ac */ /* 0x000ea20008000a00 */
[----:B------:R-:W3:Y:S04]  /*0060*/  S2R R0, SR_TID.X ;  /* 0x0000000000007919 */ /* 0x000ee80000002100 */
[----:B------:R-:W4:Y:S01]  /*0070*/  LDC.64 R2, c[0x0][0x380] ;  /* 0x0000e000ff027b82 */ /* 0x000f220000000a00 */
[----:B------:R-:W-:Y:S01]  /*0080*/  UMOV UR4, URZ ;  /* 0x000000ff00047c82 */ /* 0x000fe20008000000 */
[----:B--2---:R-:W-:-:S04]  /*0090*/  UIADD3 UR6, UP0, UPT, UR6, 0x50000, URZ ;  /* 0x0005000006067890 */ /* 0x004fc8000ff1e0ff */
[----:B------:R-:W-:Y:S01]  /*00a0*/  UIADD3.X UR7, UPT, UPT, URZ, UR7, URZ, UP0, !UPT ;  /* 0x00000007ff077290 */ /* 0x000fe200087fe4ff */
[----:B0-----:R-:W-:-:S05]  /*00b0*/  IMAD.WIDE.U32 R4, R9, 0x4, R4 ;  /* 0x0000000409047825 */ /* 0x001fca00078e0004 */
[----:B-1----:R0:W-:Y:S01]  /*00c0*/  STG.E desc[UR10][R4.64], R7 ;  /* 0x0000000704007986 */ /* 0x0021e2000c10190a */
[----:B---3--:R-:W-:-:S05]  /*00d0*/  LEA R0, R9, R0, 0x8 ;  /* 0x0000000009007211 */ /* 0x008fca00078e40ff */
[----:B------:R-:W-:-:S04]  /*00e0*/  IMAD R0, R0, 0x5000, RZ ;  /* 0x0000500000007824 */ /* 0x000fc800078e02ff */
[----:B----4-:R-:W-:-:S03]  /*00f0*/  IMAD.WIDE.U32 R2, R0, 0x4, R2 ;  /* 0x0000000400027825 */ /* 0x010fc600078e0002 */
[----:B------:R-:W-:-:S04]  /*0100*/  IADD3 R2, P0, PT, R2, 0x10, RZ ;  /* 0x0000001002027810 */ /* 0x000fc80007f1e0ff */
[----:B0-----:R-:W-:-:S09]  /*0110*/  IADD3.X R3, PT, PT, RZ, R3, RZ, P0, !PT ;  /* 0x00000003ff037210 */ /* 0x001fd200007fe4ff */
.L_x_1:
[----:B-1----:R-:W0:Y:S01]  /*0120*/  LDC.64 R4, c[0x0][0x390] ;  /* 0x0000e400ff047b82 */ /* 0x002e220000000a00 */
[----:B------:R-:W-:-:S05]  /*0130*/  IADD3 R7, PT, PT, R0, UR4, RZ ;  /* 0x0000000400077c10 */ /* 0x000fca000fffe0ff */
[----:B0-----:R-:W-:-:S05]  /*0140*/  IMAD.WIDE.U32 R4, R7, 0x4, R4 ;  /* 0x0000000407047825 */ /* 0x001fca00078e0004 */
[----:B------:R0:W5:Y:S01]  /*0150*/  LDG.E R11, desc[UR10][R4.64] ;  /* 0x0000000a040b7981 */ /* 0x000162000c1e1900 */
[----:B------:R-:W-:Y:S01]  /*0160*/  UIMAD.WIDE.U32 UR8, UR4, 0x4, UR6 ;  /* 0x00000004040878a5 */ /* 0x000fe2000f8e0006 */
[----:B------:R-:W-:Y:S01]  /*0170*/  MOV R15, R2 ;  /* 0x00000002000f7202 */ /* 0x000fe20000000f00 */
[----:B------:R-:W-:Y:S01]  /*0180*/  UIADD3 UR4, UPT, UPT, UR4, 0x1, URZ ;  /* 0x0000000104047890 */ /* 0x000fe2000fffe0ff */
[----:B------:R-:W-:Y:S01]  /*0190*/  MOV R16, R3 ;  /* 0x0000000300107202 */ /* 0x000fe20000000f00 */
[----:B------:R-:W-:Y:S01]  /*01a0*/  UMOV UR5, URZ ;  /* 0x000000ff00057c82 */ /* 0x000fe20008000000 */
[----:B------:R-:W-:Y:S01]  /*01b0*/  MOV R10, R0 ;  /* 0x00000000000a7202 */ /* 0x000fe20000000f00 */
[----:B------:R-:W-:Y:S01]  /*01c0*/  UISETP.NE.AND UP1, UPT, UR4, 0x5000, UPT ;  /* 0x000050000400788c */ /* 0x000fe2000bf25270 */
[----:B------:R-:W-:Y:S02]  /*01d0*/  MOV R9, UR9 ;  /* 0x0000000900097c02 */ /* 0x000fe40008000f00 */
[----:B------:R-:W-:-:S02]  /*01e0*/  MOV R7, UR9 ;  /* 0x0000000900077c02 */ /* 0x000fc40008000f00 */
[----:B------:R-:W-:Y:S02]  /*01f0*/  MOV R6, UR8 ;  /* 0x0000000800067c02 */ /* 0x000fe40008000f00 */
[----:B------:R-:W-:Y:S02]  /*0200*/  MOV R8, UR8 ;  /* 0x0000000800087c02 */ /* 0x000fe40008000f00 */
[----:B0-----:R-:W-:-:S07]  /*0210*/  MOV R7, R9 ;  /* 0x0000000900077202 */ /* 0x001fce0000000f00 */
.L_x_0:
[----:B-1----:R-:W0:Y:S01]  /*0220*/  LDC.64 R12, c[0x0][0x380] ;  /* 0x0000e000ff0c7b82 */ /* 0x002e220000000a00 */
[----:B------:R-:W2:Y:S01]  /*0230*/  LDG.E R14, desc[UR10][R6.64+-0x50000] ;  /* 0xfb00000a060e7981 */ /* 0x000ea2000c1e1900 */
[----:B0-----:R-:W-:-:S06]  /*0240*/  IMAD.WIDE.U32 R8, R10, 0x4, R12 ;  /* 0x000000040a087825 */ /* 0x001fcc00078e000c */
[----:B------:R0:W2:Y:S02]  /*0250*/  LDG.E R8, desc[UR10][R8.64] ;  /* 0x0000000a08087981 */ /* 0x0000a4000c1e1900 */
[----:B0-----:R-:W-:Y:S01]  /*0260*/  MOV R9, R16 ;  /* 0x0000001000097202 */ /* 0x001fe20000000f00 */
[----:B--2--5:R-:W-:Y:S01]  /*0270*/  IMAD R11, R8, R14, R11 ;  /* 0x0000000e080b7224 */ /* 0x024fe200078e020b */
[----:B------:R-:W-:-:S04]  /*0280*/  MOV R8, R15 ;  /* 0x0000000f00087202 */ /* 0x000fc80000000f00 */
[----:B------:R0:W-:Y:S04]  /*0290*/  STG.E desc[UR10][R4.64], R11 ;  /* 0x0000000b04007986 */ /* 0x0001e8000c10190a */
[----:B------:R-:W2:Y:S04]  /*02a0*/  LDG.E R14, desc[UR10][R8.64+-0xc] ;  /* 0xfffff40a080e7981 */ /* 0x000ea8000c1e1900 */
[----:B------:R-:W2:Y:S02]  /*02b0*/  LDG.E R15, desc[UR10][R6.64+-0x3c000] ;  /* 0xfc40000a060f7981 */ /* 0x000ea4000c1e1900 */
[----:B--2---:R-:W-:-:S05]  /*02c0*/  IMAD R15, R14, R15, R11 ;  /* 0x0000000f0e0f7224 */ /* 0x004fca00078e020b */
[----:B------:R1:W-:Y:S04]  /*02d0*/  STG.E desc[UR10][R4.64], R15 ;  /* 0x0000000f04007986 */ /* 0x0003e8000c10190a */
[----:B------:R-:W2:Y:S04]  /*02e0*/  LDG.E R14, desc[UR10][R8.64+-0x8] ;  /* 0xfffff80a080e7981 */ /* 0x000ea8000c1e1900 */
[----:B------:R-:W2:Y:S02]  /*02f0*/  LDG.E R16, desc[UR10][R6.64+-0x28000] ;  /* 0xfd80000a06107981 */ /* 0x000ea4000c1e1900 */
[----:B--2---:R-:W-:-:S05]  /*0300*/  IMAD R17, R14, R16, R15 ;  /* 0x000000100e117224 */ /* 0x004fca00078e020f */
[----:B------:R2:W-:Y:S04]  /*0310*/  STG.E desc[UR10][R4.64], R17 ;  /* 0x0000001104007986 */ /* 0x0005e8000c10190a */
[----:B------:R-:W0:Y:S04]  /*0320*/  LDG.E R14, desc[UR10][R8.64+-0x4] ;  /* 0xfffffc0a080e7981 */ /* 0x000e28000c1e1900 */
[----:B------:R-:W0:Y:S02]  /*0330*/  LDG.E R16, desc[UR10][R6.64+-0x14000] ;  /* 0xfec0000a06107981 */ /* 0x000e24000c1e1900 */
[----:B0-----:R-:W-:-:S05]  /*0340*/  IMAD R11, R14, R16, R17 ;  /* 0x000000100e0b7224 */ /* 0x001fca00078e0211 */
[----:B------:R0:W-:Y:S04]  /*0350*/  STG.E desc[UR10][R4.64], R11 ;  /* 0x0000000b04007986 */ /* 0x0001e8000c10190a */
[----:B------:R-:W1:Y:S04]  /*0360*/  LDG.E R14, desc[UR10][R8.64] ;  /* 0x0000000a080e7981 */ /* 0x000e68000c1e1900 */
[----:B------:R-:W1:Y:S02]  /*0370*/  LDG.E R16, desc[UR10][R6.64] ;  /* 0x0000000a06107981 */ /* 0x000e64000c1e1900 */
[----:B-1----:R-:W-:-:S05]  /*0380*/  IMAD R15, R14, R16, R11 ;  /* 0x000000100e0f7224 */ /* 0x002fca00078e020b */
        /* <DEDUP_REMOVED lines=9> */
[----:B------:R-:W3:Y:S04]  /*0420*/  LDG.E R14, desc[UR10][R8.64+0xc] ;  /* 0x00000c0a080e7981 */ /* 0x000ee8000c1e1900 */
[----:B------:R-:W3:Y:S01]  /*0430*/  LDG.E R16, desc[UR10][R6.64+0x3c000] ;  /* 0x03c0000a06107981 */ /* 0x000ee2000c1e1900 */
[----:B-1----:R-:W-:Y:S01]  /*0440*/  IADD3 R15, PT, PT, R10, 0x8, RZ ;  /* 0x000000080a0f7810 */ /* 0x002fe20007ffe0ff */
[----:B---3--:R-:W-:-:S04]  /*0450*/  IMAD R19, R14, R16, R11 ;  /* 0x000000100e137224 */ /* 0x008fc800078e020b */
[----:B------:R-:W-:Y:S01]  /*0460*/  IMAD.WIDE.U32 R14, R15, 0x4, R12 ;  /* 0x000000040f0e7825 */ /* 0x000fe200078e000c */
[----:B------:R1:W-:Y:S05]  /*0470*/  STG.E desc[UR10][R4.64], R19 ;  /* 0x0000001304007986 */ /* 0x0003ea000c10190a */
[----:B------:R-:W2:Y:S04]  /*0480*/  LDG.E R14, desc[UR10][R14.64] ;  /* 0x0000000a0e0e7981 */ /* 0x000ea8000c1e1900 */
[----:B------:R-:W2:Y:S02]  /*0490*/  LDG.E R16, desc[UR10][R6.64+0x50000] ;  /* 0x0500000a06107981 */ /* 0x000ea4000c1e1900 */
[----:B--2---:R-:W-:-:S05]  /*04a0*/  IMAD R17, R14, R16, R19 ;  /* 0x000000100e117224 */ /* 0x004fca00078e0213 */
[----:B------:R-:W-:Y:S04]  /*04b0*/  STG.E desc[UR10][R4.64], R17 ;  /* 0x0000001104007986 */ /* 0x000fe8000c10190a */
[----:B------:R-:W2:Y:S04]  /*04c0*/  LDG.E R16, desc[UR10][R8.64+0x14] ;  /* 0x0000140a08107981 */ /* 0x000ea8000c1e1900 */
[----:B0-----:R-:W2:Y:S02]  /*04d0*/  LDG.E R11, desc[UR10][R6.64+0x64000] ;  /* 0x0640000a060b7981 */ /* 0x001ea4000c1e1900 */
[----:B--2---:R-:W-:-:S05]  /*04e0*/  IMAD R11, R16, R11, R17 ;  /* 0x0000000b100b7224 */ /* 0x004fca00078e0211 */
        /* <DEDUP_REMOVED lines=14> */
[----:B------:R-:W3:Y:S02]  /*05d0*/  LDG.E R16, desc[UR10][R6.64+0xb4000] ;  /* 0x0b40000a06107981 */ /* 0x000ee4000c1e1900 */
[----:B---3--:R-:W-:-:S05]  /*05e0*/  IMAD R17, R14, R16, R11 ;  /* 0x000000100e117224 */ /* 0x008fca00078e020b */
[----:B------:R3:W-:Y:S04]  /*05f0*/  STG.E desc[UR10][R4.64], R17 ;  /* 0x0000001104007986 */ /* 0x0007e8000c10190a */
[----:B------:R-:W1:Y:S04]  /*0600*/  LDG.E R14, desc[UR10][R8.64+0x28] ;  /* 0x0000280a080e7981 */ /* 0x000e68000c1e1900 */
[----:B------:R-:W1:Y:S02]  /*0610*/  LDG.E R16, desc[UR10][R6.64+0xc8000] ;  /* 0x0c80000a06107981 */ /* 0x000e64000c1e1900 */
[----:B-1----:R-:W-:-:S05]  /*0620*/  IMAD R19, R14, R16, R17 ;  /* 0x000000100e137224 */ /* 0x002fca00078e0211 */
[----:B------:R1:W-:Y:S04]  /*0630*/  STG.E desc[UR10][R4.64], R19 ;  /* 0x0000001304007986 */ /* 0x0003e8000c10190a */
[----:B------:R-:W0:Y:S04]  /*0640*/  LDG.E R14, desc[UR10][R8.64+0x2c] ;  /* 0x00002c0a080e7981 */ /* 0x000e28000c1e1900 */
[----:B--2---:R-:W0:Y:S01]  /*0650*/  LDG.E R15, desc[UR10][R6.64+0xdc000] ;  /* 0x0dc0000a060f7981 */ /* 0x004e22000c1e1900 */
[----:B------:R-:W-:Y:S01]  /*0660*/  IADD3 R21, PT, PT, R10, 0x10, RZ ;  /* 0x000000100a157810 */ /* 0x000fe20007ffe0ff */
[----:B0-----:R-:W-:-:S04]  /*0670*/  IMAD R11, R14, R15, R19 ;  /* 0x0000000f0e0b7224 */ /* 0x001fc800078e0213 */
[----:B------:R-:W-:Y:S01]  /*0680*/  IMAD.WIDE.U32 R14, R21, 0x4, R12 ;  /* 0x00000004150e7825 */ /* 0x000fe200078e000c */
[----:B------:R0:W-:Y:S05]  /*0690*/  STG.E desc[UR10][R4.64], R11 ;  /* 0x0000000b04007986 */ /* 0x0001ea000c10190a */
[----:B------:R-:W3:Y:S04]  /*06a0*/  LDG.E R14, desc[UR10][R14.64] ;  /* 0x0000000a0e0e7981 */ /* 0x000ee8000c1e1900 */
[----:B------:R-:W3:Y:S02]  /*06b0*/  LDG.E R16, desc[UR10][R6.64+0xf0000] ;  /* 0x0f00000a06107981 */ /* 0x000ee4000c1e1900 */
[----:B---3--:R-:W-:-:S05]  /*06c0*/  IMAD R17, R14, R16, R11 ;  /* 0x000000100e117224 */ /* 0x008fca00078e020b */
[----:B------:R2:W-:Y:S04]  /*06d0*/  STG.E desc[UR10][R4.64], R17 ;  /* 0x0000001104007986 */ /* 0x0005e8000c10190a */
[----:B------:R-:W1:Y:S04]  /*06e0*/  LDG.E R16, desc[UR10][R8.64+0x34] ;  /* 0x0000340a08107981 */ /* 0x000e68000c1e1900 */
[----:B------:R-:W1:Y:S02]  /*06f0*/  LDG.E R18, desc[UR10][R6.64+0x104000] ;  /* 0x1040000a06127981 */ /* 0x000e64000c1e1900 */
[----:B-1----:R-:W-:-:S05]  /*0700*/  IMAD R19, R16, R18, R17 ;  /* 0x0000001210137224 */ /* 0x002fca00078e0211 */
[----:B------:R-:W-:Y:S04]  /*0710*/  STG.E desc[UR10][R4.64], R19 ;  /* 0x0000001304007986 */ /* 0x000fe8000c10190a */
        /* <DEDUP_REMOVED lines=21> */
[----:B-1----:R-:W2:Y:S01]  /*0870*/  LDG.E R15, desc[UR10][R6.64+0x17c000] ;  /* 0x17c0000a060f7981 */ /* 0x002ea2000c1e1900 */
[----:B------:R-:W-:Y:S01]  /*0880*/  IADD3 R21, PT, PT, R10, 0x18, RZ ;  /* 0x000000180a157810 */ /* 0x000fe20007ffe0ff */
[----:B--2---:R-:W-:-:S04]  /*0890*/  IMAD R17, R14, R15, R19 ;  /* 0x0000000f0e117224 */ /* 0x004fc800078e0213 */
[----:B------:R-:W-:Y:S01]  /*08a0*/  IMAD.WIDE.U32 R14, R21, 0x4, R12 ;  /* 0x00000004150e7825 */ /* 0x000fe200078e000c */
[----:B------:R1:W-:Y:S05]  /*08b0*/  STG.E desc[UR10][R4.64], R17 ;  /* 0x0000001104007986 */ /* 0x0003ea000c10190a */
[----:B------:R-:W2:Y:S04]  /*08c0*/  LDG.E R14, desc[UR10][R14.64] ;  /* 0x0000000a0e0e7981 */ /* 0x000ea8000c1e1900 */
[----:B0-----:R-:W2:Y:S02]  /*08d0*/  LDG.E R11, desc[UR10][R6.64+0x190000] ;  /* 0x1900000a060b7981 */ /* 0x001ea4000c1e1900 */
[----:B--2---:R-:W-:-:S05]  /*08e0*/  IMAD R11, R14, R11, R17 ;  /* 0x0000000b0e0b7224 */ /* 0x004fca00078e0211 */
[----:B------:R0:W-:Y:S04]  /*08f0*/  STG.E desc[UR10][R4.64], R11 ;  /* 0x0000000b04007986 */ /* 0x0001e8000c10190a */
[----:B------:R-:W3:Y:S04]  /*0900*/  LDG.E R16, desc[UR10][R8.64+0x54] ;  /* 0x0000540a08107981 */ /* 0x000ee8000c1e1900 */
[----:B------:R-:W3:Y:S02]  /*0910*/  LDG.E R18, desc[UR10][R6.64+0x1a4000] ;  /* 0x1a40000a06127981 */ /* 0x000ee4000c1e1900 */
[----:B---3--:R-:W-:-:S05]  /*0920*/  IMAD R19, R16, R18, R11 ;  /* 0x0000001210137224 */ /* 0x008fca00078e020b */
[----:B------:R-:W-:Y:S04]  /*0930*/  STG.E desc[UR10][R4.64], R19 ;  /* 0x0000001304007986 */ /* 0x000fe8000c10190a */
        /* <DEDUP_REMOVED lines=8> */
[----:B------:R-:W3:Y:S04]  /*09c0*/  LDG.E R14, desc[UR10][R8.64+0x60] ;  /* 0x0000600a080e7981 */ /* 0x000ee8000c1e1900 */
[----:B0-----:R-:W3:Y:S02]  /*09d0*/  LDG.E R11, desc[UR10][R6.64+0x1e0000] ;  /* 0x1e00000a060b7981 */ /* 0x001ee4000c1e1900 */
[----:B---3--:R-:W-:-:S05]  /*09e0*/  IMAD R11, R14, R11, R15 ;  /* 0x0000000b0e0b7224 */ /* 0x008fca00078e020f */
[----:B------:R0:W-:Y:S04]  /*09f0*/  STG.E desc[UR10][R4.64], R11 ;  /* 0x0000000b04007986 */ /* 0x0001e8000c10190a */
[----:B------:R-:W1:Y:S04]  /*0a00*/  LDG.E R14, desc[UR10][R8.64+0x64] ;  /* 0x0000640a080e7981 */ /* 0x000e68000c1e1900 */
[----:B------:R-:W1:Y:S02]  /*0a10*/  LDG.E R16, desc[UR10][R6.64+0x1f4000] ;  /* 0x1f40000a06107981 */ /* 0x000e64000c1e1900 */
[----:B-1----:R-:W-:-:S05]  /*0a20*/  IMAD R17, R14, R16, R11 ;  /* 0x000000100e117224 */ /* 0x002fca00078e020b */
[----:B------:R-:W-:Y:S04]  /*0a30*/  STG.E desc[UR10][R4.64], R17 ;  /* 0x0000001104007986 */ /* 0x000fe8000c10190a */
[----:B------:R-:W2:Y:S04]  /*0a40*/  LDG.E R14, desc[UR10][R8.64+0x68] ;  /* 0x0000680a080e7981 */ /* 0x000ea8000c1e1900 */
[----:B------:R-:W2:Y:S02]  /*0a50*/  LDG.E R16, desc[UR10][R6.64+0x208000] ;  /* 0x2080000a06107981 */ /* 0x000ea4000c1e1900 */
[----:B--2---:R-:W-:-:S05]  /*0a60*/  IMAD R15, R14, R16, R17 ;  /* 0x000000100e0f7224 */ /* 0x004fca00078e0211 */
[----:B------:R1:W-:Y:S04]  /*0a70*/  STG.E desc[UR10][R4.64], R15 ;  /* 0x0000000f04007986 */ /* 0x0003e8000c10190a */
[----:B------:R-:W2:Y:S04]  /*0a80*/  LDG.E R14, desc[UR10][R8.64+0x6c] ;  /* 0x00006c0a080e7981 */ /* 0x000ea8000c1e1900 */
[----:B------:R-:W2:Y:S01]  /*0a90*/  LDG.E R16, desc[UR10][R6.64+0x21c000] ;  /* 0x21c0000a06107981 */ /* 0x000ea2000c1e1900 */
[----:B0-----:R-:W-:-:S05]  /*0aa0*/  IADD3 R11, PT, PT, R10, 0x20, RZ ;  /* 0x000000200a0b7810 */ /* 0x001fca0007ffe0ff */
[----:B------:R-:W-:-:S04]  /*0ab0*/  IMAD.WIDE.U32 R12, R11, 0x4, R12 ;  /* 0x000000040b0c7825 */ /* 0x000fc800078e000c */
[----:B--2---:R-:W-:-:S05]  /*0ac0*/  IMAD R19, R14, R16, R15 ;  /* 0x000000100e137224 */ /* 0x004fca00078e020f */
[----:B------:R-:W-:Y:S04]  /*0ad0*/  STG.E desc[UR10][R4.64], R19 ;  /* 0x0000001304007986 */ /* 0x000fe8000c10190a */
[----:B------:R-:W2:Y:S04]  /*0ae0*/  LDG.E R12, desc[UR10][R12.64] ;  /* 0x0000000a0c0c7981 */ /* 0x000ea8000c1e1900 */
[----:B------:R-:W2:Y:S02]  /*0af0*/  LDG.E R11, desc[UR10][R6.64+0x230000] ;  /* 0x2300000a060b7981 */ /* 0x000ea4000c1e1900 */
[----:B--2---:R-:W-:-:S05]  /*0b00*/  IMAD R11, R12, R11, R19 ;  /* 0x0000000b0c0b7224 */ /* 0x004fca00078e0213 */
[----:B------:R0:W-:Y:S04]  /*0b10*/  STG.E desc[UR10][R4.64], R11 ;  /* 0x0000000b04007986 */ /* 0x0001e8000c10190a */
[----:B------:R-:W2:Y:S04]  /*0b20*/  LDG.E R14, desc[UR10][R8.64+0x74] ;  /* 0x0000740a080e7981 */ /* 0x000ea8000c1e1900 */
[----:B-1----:R-:W2:Y:S02]  /*0b30*/  LDG.E R15, desc[UR10][R6.64+0x244000] ;  /* 0x2440000a060f7981 */ /* 0x002ea4000c1e1900 */
[----:B--2---:R-:W-:-:S05]  /*0b40*/  IMAD R15, R14, R15, R11 ;  /* 0x0000000f0e0f7224 */ /* 0x004fca00078e020b */
[----:B------:R1:W-:Y:S04]  /*0b50*/  STG.E desc[UR10][R4.64], R15 ;  /* 0x0000000f04007986 */ /* 0x0003e8000c10190a */
[----:B------:R-:W2:Y:S04]  /*0b60*/  LDG.E R14, desc[UR10][R8.64+0x78] ;  /* 0x0000780a080e7981 */ /* 0x000ea8000c1e1900 */
[----:B------:R-:W2:Y:S02]  /*0b70*/  LDG.E R16, desc[UR10][R6.64+0x258000] ;  /* 0x2580000a06107981 */ /* 0x000ea4000c1e1900 */
[----:B--2---:R-:W-:-:S05]  /*0b80*/  IMAD R17, R14, R16, R15 ;  /* 0x000000100e117224 */ /* 0x004fca00078e020f */
[----:B------:R-:W-:Y:S04]  /*0b90*/  STG.E desc[UR10][R4.64], R17 ;  /* 0x0000001104007986 */ /* 0x000fe8000c10190a */
[----:B------:R-:W2:Y:S04]  /*0ba0*/  LDG.E R12, desc[UR10][R8.64+0x7c] ;  /* 0x00007c0a080c7981 */ /* 0x000ea8000c1e1900 */
[----:B------:R-:W2:Y:S02]  /*0bb0*/  LDG.E R13, desc[UR10][R6.64+0x26c000] ;  /* 0x26c0000a060d7981 */ /* 0x000ea4000c1e1900 */
[----:B--2---:R-:W-:-:S05]  /*0bc0*/  IMAD R13, R12, R13, R17 ;  /* 0x0000000d0c0d7224 */ /* 0x004fca00078e0211 */
[----:B------:R2:W-:Y:S04]  /*0bd0*/  STG.E desc[UR10][R4.64], R13 ;  /* 0x0000000d04007986 */ /* 0x0005e8000c10190a */
[----:B------:R-:W3:Y:S04]  /*0be0*/  LDG.E R12, desc[UR10][R8.64+0x80] ;  /* 0x0000800a080c7981 */ /* 0x000ee8000c1e1900 */
[----:B0-----:R-:W3:Y:S02]  /*0bf0*/  LDG.E R11, desc[UR10][R6.64+0x280000] ;  /* 0x2800000a060b7981 */ /* 0x001ee4000c1e1900 */
        /* <DEDUP_REMOVED lines=10> */
[----:B------:R-:W2:Y:S04]  /*0ca0*/  LDG.E R12, desc[UR10][R8.64+0x8c] ;  /* 0x00008c0a080c7981 */ /* 0x000ea8000c1e1900 */
[----:B------:R3:W2:Y:S01]  /*0cb0*/  LDG.E R14, desc[UR10][R6.64+0x2bc000] ;  /* 0x2bc0000a060e7981 */ /* 0x0006a2000c1e1900 */
[----:B------:R-:W-:-:S04]  /*0cc0*/  UIADD3 UR5, UPT, UPT, UR5, 0x28, URZ ;  /* 0x0000002805057890 */ /* 0x000fc8000fffe0ff */
[----:B------:R-:W-:Y:S01]  /*0cd0*/  UISETP.NE.AND UP0, UPT, UR5, 0x5000, UPT ;  /* 0x000050000500788c */ /* 0x000fe2000bf05270 */
[----:B0-----:R-:W-:Y:S02]  /*0ce0*/  IADD3 R15, P1, PT, R8, 0xa0, RZ ;  /* 0x000000a0080f7810 */ /* 0x001fe40007f3e0ff */
[----:B---3--:R-:W-:Y:S02]  /*0cf0*/  IADD3 R6, P0, PT, R6, 0x320000, RZ ;  /* 0x0032000006067810 */ /* 0x008fe40007f1e0ff */
[----:B------:R-:W-:Y:S02]  /*0d00*/  IADD3.X R16, PT, PT, RZ, R9, RZ, P1, !PT ;  /* 0x00000009ff107210 */ /* 0x000fe40000ffe4ff */
[----:B------:R-:W-:Y:S02]  /*0d10*/  IADD3.X R7, PT, PT, RZ, R7, RZ, P0, !PT ;  /* 0x00000007ff077210 */ /* 0x000fe400007fe4ff */
[----:B------:R-:W-:Y:S01]  /*0d20*/  IADD3 R10, PT, PT, R10, 0x28, RZ ;  /* 0x000000280a0a7810 */ /* 0x000fe20007ffe0ff */
[----:B--2---:R-:W-:-:S05]  /*0d30*/  IMAD R11, R12, R14, R13 ;  /* 0x0000000e0c0b7224 */ /* 0x004fca00078e020d */
[----:B------:R1:W-:Y:S01]  /*0d40*/  STG.E desc[UR10][R4.64], R11 ;  /* 0x0000000b04007986 */ /* 0x0003e2000c10190a */
[----:B------:R-:W-:Y:S05]  /*0d50*/  BRA.U UP0, `(.L_x_0) ;  /* 0xfffffff500307547 */ /* 0x000fea000b83ffff */
[----:B------:R-:W-:Y:S05]  /*0d60*/  BRA.U UP1, `(.L_x_1) ;  /* 0xfffffff101ec7547 */ /* 0x000fea000b83ffff */
[----:B------:R-:W-:Y:S05]  /*0d70*/  EXIT ;  /* 0x000000000000794d */ /* 0x000fea0003800000 */
.L_x_2:
[----:B------:R-:W-:-:S00]  /*0d80*/  BRA `(.L_x_2) ;  /* 0xfffffffc00fc7947 */ /* 0x000fc0000383ffff */
[----:B------:R-:W-:-:S00]  /*0d90*/  NOP ;  /* 0x0000000000007918 */ /* 0x000fc00000000000 */
        /* <DEDUP_REMOVED lines=14> */
.L_x_3:


//--------------------- .nv.shared.reserved.0     --------------------------
	.section	.nv.shared.reserved.0,"aw",@nobits
	.weak		__nv_reservedSMEM_offset_0_alias
	.size		__nv_reservedSMEM_offset_0_alias, 0, 64
	.other		__nv_reservedSMEM_offset_0_alias,@"STO_CUDA_RESERVED_SHARED STV_DEFAULT"
__nv_reservedSMEM_offset_0_alias:
	.zero		0
	.zero		64


//--------------------- .nv.constant0._Z7mat_mulPiS_S_S_ --------------------------
	.section	.nv.constant0._Z7mat_mulPiS_S_S_,"a",@progbits
	.sectionflags	@""
	.align	4
.nv.constant0._Z7mat_mulPiS_S_S_:
	.zero		928


//--------------------- SYMBOLS --------------------------

	.type		.nv.reservedSmem.offset0,@object
	.size		.nv.reservedSmem.offset0,0x4
